//
// Generated by NVIDIA NVVM Compiler
//
// Compiler Build ID: CL-36424714
// Cuda compilation tools, release 13.0, V13.0.88
// Based on NVVM 20.0.0
//

.version 9.0
.target sm_100
.address_size 64

	// .globl	default_function_kernel_1

.visible .entry default_function_kernel_1(
	.param .u64 .ptr .align 1 default_function_kernel_1_param_0,
	.param .u64 .ptr .align 1 default_function_kernel_1_param_1
)
.maxntid 24
{
	.reg .b32 	%r<2>;
	.reg .b32 	%f<3>;
	.reg .b64 	%rd<8>;

	ld.param.u64 	%rd1, [default_function_kernel_1_param_0];
	ld.param.u64 	%rd2, [default_function_kernel_1_param_1];
	cvta.to.global.u64 	%rd3, %rd1;
	cvta.to.global.u64 	%rd4, %rd2;
	mov.u32 	%r1, %tid.x;
	mul.wide.u32 	%rd5, %r1, 4;
	add.s64 	%rd6, %rd4, %rd5;
	ld.global.nc.f32 	%f1, [%rd6];
	mul.f32 	%f2, %f1, 0f3C23D70A;
	add.s64 	%rd7, %rd3, %rd5;
	st.global.f32 	[%rd7], %f2;
	ret;

}
	// .globl	default_function_kernel
.visible .entry default_function_kernel(
	.param .u64 .ptr .align 1 default_function_kernel_param_0,
	.param .u64 .ptr .align 1 default_function_kernel_param_1
)
.maxntid 24
{
	.reg .pred 	%p<2>;
	.reg .b32 	%r<6>;
	.reg .b32 	%f<44>;
	.reg .b64 	%rd<13>;

	ld.param.u64 	%rd5, [default_function_kernel_param_0];
	ld.param.u64 	%rd6, [default_function_kernel_param_1];
	cvta.to.global.u64 	%rd7, %rd6;
	cvta.to.global.u64 	%rd8, %rd5;
	mov.u32 	%r4, %tid.x;
	mul.wide.u32 	%rd9, %r4, 4;
	add.s64 	%rd1, %rd8, %rd9;
	mul.wide.u32 	%rd10, %r4, 400;
	add.s64 	%rd11, %rd10, %rd7;
	add.s64 	%rd12, %rd11, 40;
	mov.b32 	%r5, 0;
	mov.f32 	%f43, 0f00000000;
$L__BB1_1:
	ld.global.nc.f32 	%f4, [%rd12+-40];
	add.f32 	%f5, %f43, %f4;
	ld.global.nc.f32 	%f6, [%rd12+-36];
	add.f32 	%f7, %f5, %f6;
	ld.global.nc.f32 	%f8, [%rd12+-32];
	add.f32 	%f9, %f7, %f8;
	ld.global.nc.f32 	%f10, [%rd12+-28];
	add.f32 	%f11, %f9, %f10;
	ld.global.nc.f32 	%f12, [%rd12+-24];
	add.f32 	%f13, %f11, %f12;
	ld.global.nc.f32 	%f14, [%rd12+-20];
	add.f32 	%f15, %f13, %f14;
	ld.global.nc.f32 	%f16, [%rd12+-16];
	add.f32 	%f17, %f15, %f16;
	ld.global.nc.f32 	%f18, [%rd12+-12];
	add.f32 	%f19, %f17, %f18;
	ld.global.nc.f32 	%f20, [%rd12+-8];
	add.f32 	%f21, %f19, %f20;
	ld.global.nc.f32 	%f22, [%rd12+-4];
	add.f32 	%f23, %f21, %f22;
	ld.global.nc.f32 	%f24, [%rd12];
	add.f32 	%f25, %f23, %f24;
	ld.global.nc.f32 	%f26, [%rd12+4];
	add.f32 	%f27, %f25, %f26;
	ld.global.nc.f32 	%f28, [%rd12+8];
	add.f32 	%f29, %f27, %f28;
	ld.global.nc.f32 	%f30, [%rd12+12];
	add.f32 	%f31, %f29, %f30;
	ld.global.nc.f32 	%f32, [%rd12+16];
	add.f32 	%f33, %f31, %f32;
	ld.global.nc.f32 	%f34, [%rd12+20];
	add.f32 	%f35, %f33, %f34;
	ld.global.nc.f32 	%f36, [%rd12+24];
	add.f32 	%f37, %f35, %f36;
	ld.global.nc.f32 	%f38, [%rd12+28];
	add.f32 	%f39, %f37, %f38;
	ld.global.nc.f32 	%f40, [%rd12+32];
	add.f32 	%f41, %f39, %f40;
	ld.global.nc.f32 	%f42, [%rd12+36];
	add.f32 	%f43, %f41, %f42;
	add.s32 	%r5, %r5, 1;
	add.s64 	%rd12, %rd12, 80;
	setp.ne.s32 	%p1, %r5, 5;
	@%p1 bra 	$L__BB1_1;
	st.global.f32 	[%rd1], %f43;
	ret;

}


// ===== COMPILED SASS (sm_100) =====

	.target	sm_100

	.elftype	@"ET_EXEC"


//--------------------- .note.nv.tkinfo           --------------------------
	.section	.note.nv.tkinfo,"",@"SHT_NOTE"
	.sectionflags	@"SHF_NOTE_NV_TKINFO"
	.tkinfo
        /*0018*/ 	.word	0x00000002
        /*0030*/ 	.string	""
        /*0030*/ 	.string	"ptxas"
        /*0030*/ 	.string	"Cuda compilation tools, release 13.0, V13.0.88"
        /*0030*/ 	.string	"Build cuda_13.0.r13.0/compiler.36424714_0"
        /*0030*/ 	.string	"-arch sm_100 -m 64 "



//--------------------- .note.nv.cuinfo           --------------------------
	.section	.note.nv.cuinfo,"",@"SHT_NOTE"
	.sectionflags	@"SHF_NOTE_NV_CUINFO"
        /*0018*/ 	.short	0x0002
        /*001a*/ 	.short	0x0064
        /*001c*/ 	.short	0x0082
	.zero		2


//--------------------- .nv.info                  --------------------------
	.section	.nv.info,"",@"SHT_CUDA_INFO"
	.align	4


	//----- nvinfo : EIATTR_REGCOUNT
	.align		4
        /*0000*/ 	.byte	0x04, 0x2f
        /*0002*/ 	.short	(.L_1 - .L_0)
	.align		4
.L_0:
        /*0004*/ 	.word	index@(default_function_kernel_1)
        /*0008*/ 	.word	0x0000000a


	//----- nvinfo : EIATTR_FRAME_SIZE
	.align		4
.L_1:
        /*000c*/ 	.byte	0x04, 0x11
        /*000e*/ 	.short	(.L_3 - .L_2)
	.align		4
.L_2:
        /*0010*/ 	.word	index@(default_function_kernel_1)
        /*0014*/ 	.word	0x00000000


	//----- nvinfo : EIATTR_REGCOUNT
	.align		4
.L_3:
        /*0018*/ 	.byte	0x04, 0x2f
        /*001a*/ 	.short	(.L_5 - .L_4)
	.align		4
.L_4:
        /*001c*/ 	.word	index@(default_function_kernel)
        /*0020*/ 	.word	0x0000003e


	//----- nvinfo : EIATTR_FRAME_SIZE
	.align		4
.L_5:
        /*0024*/ 	.byte	0x04, 0x11
        /*0026*/ 	.short	(.L_7 - .L_6)
	.align		4
.L_6:
        /*0028*/ 	.word	index@(default_function_kernel)
        /*002c*/ 	.word	0x00000000


	//----- nvinfo : EIATTR_MIN_STACK_SIZE
	.align		4
.L_7:
        /*0030*/ 	.byte	0x04, 0x12
        /*0032*/ 	.short	(.L_9 - .L_8)
	.align		4
.L_8:
        /*0034*/ 	.word	index@(default_function_kernel)
        /*0038*/ 	.word	0x00000000


	//----- nvinfo : EIATTR_MIN_STACK_SIZE
	.align		4
.L_9:
        /*003c*/ 	.byte	0x04, 0x12
        /*003e*/ 	.short	(.L_11 - .L_10)
	.align		4
.L_10:
        /*0040*/ 	.word	index@(default_function_kernel_1)
        /*0044*/ 	.word	0x00000000
.L_11:


//--------------------- .nv.compat                --------------------------
	.section	.nv.compat,"",@"SHT_CUDA_COMPAT_INFO"
	.align	4
        /*0000*/ 	.byte	0x02, 0x09, 0x00, 0x00, 0x02, 0x02, 0x01, 0x00, 0x02, 0x05, 0x05, 0x00, 0x03, 0x07, 0x01, 0x01
        /*0010*/ 	.byte	0x02, 0x03, 0x00, 0x00, 0x02, 0x06, 0x01, 0x00, 0x04, 0x0b, 0x08, 0x00, 0x09, 0x00, 0x00, 0x00
        /*0020*/ 	.byte	0x00, 0x00, 0x00, 0x00


//--------------------- .nv.info.default_function_kernel --------------------------
	.section	.nv.info.default_function_kernel,"",@"SHT_CUDA_INFO"
	.sectionflags	@""
	.align	4


	//----- nvinfo : EIATTR_CUDA_API_VERSION
	.align		4
        /*0000*/ 	.byte	0x04, 0x37
        /*0002*/ 	.short	(.L_13 - .L_12)
.L_12:
        /*0004*/ 	.word	0x00000082


	//----- nvinfo : EIATTR_KPARAM_INFO
	.align		4
.L_13:
        /*0008*/ 	.byte	0x04, 0x17
        /*000a*/ 	.short	(.L_15 - .L_14)
.L_14:
        /*000c*/ 	.word	0x00000000
        /*0010*/ 	.short	0x0001
        /*0012*/ 	.short	0x0008
        /*0014*/ 	.byte	0x00, 0xf5, 0x21, 0x00


	//----- nvinfo : EIATTR_KPARAM_INFO
	.align		4
.L_15:
        /*0018*/ 	.byte	0x04, 0x17
        /*001a*/ 	.short	(.L_17 - .L_16)
.L_16:
        /*001c*/ 	.word	0x00000000
        /*0020*/ 	.short	0x0000
        /*0022*/ 	.short	0x0000
        /*0024*/ 	.byte	0x00, 0xf5, 0x21, 0x00


	//----- nvinfo : EIATTR_SPARSE_MMA_MASK
	.align		4
.L_17:
        /*0028*/ 	.byte	0x03, 0x50
        /*002a*/ 	.short	0x0000


	//----- nvinfo : EIATTR_MAXREG_COUNT
	.align		4
        /*002c*/ 	.byte	0x03, 0x1b
        /*002e*/ 	.short	0x00ff


	//----- nvinfo : EIATTR_MERCURY_ISA_VERSION
	.align		4
        /*0030*/ 	.byte	0x03, 0x5f
        /*0032*/ 	.short	0x0101


	//----- nvinfo : EIATTR_VRC_CTA_INIT_COUNT
	.align		4
        /*0034*/ 	.byte	0x02, 0x4a
	.zero		1
	.zero		1


	//----- nvinfo : EIATTR_EXIT_INSTR_OFFSETS
	.align		4
        /*0038*/ 	.byte	0x04, 0x1c
        /*003a*/ 	.short	(.L_19 - .L_18)


	//   ....[0]....
.L_18:
        /*003c*/ 	.word	0x00000d00


	//----- nvinfo : EIATTR_MAX_THREADS
	.align		4
.L_19:
        /*0040*/ 	.byte	0x04, 0x05
        /*0042*/ 	.short	(.L_21 - .L_20)
.L_20:
        /*0044*/ 	.word	0x00000018
        /*0048*/ 	.word	0x00000001
        /*004c*/ 	.word	0x00000001


	//----- nvinfo : EIATTR_CBANK_PARAM_SIZE
	.align		4
.L_21:
        /*0050*/ 	.byte	0x03, 0x19
        /*0052*/ 	.short	0x0010


	//----- nvinfo : EIATTR_PARAM_CBANK
	.align		4
        /*0054*/ 	.byte	0x04, 0x0a
        /*0056*/ 	.short	(.L_23 - .L_22)
	.align		4
.L_22:
        /*0058*/ 	.word	index@(.nv.constant0.default_function_kernel)
        /*005c*/ 	.short	0x0380
        /*005e*/ 	.short	0x0010


	//----- nvinfo : EIATTR_SW_WAR
	.align		4
.L_23:
        /*0060*/ 	.byte	0x04, 0x36
        /*0062*/ 	.short	(.L_25 - .L_24)
.L_24:
        /*0064*/ 	.word	0x00000008
.L_25:


//--------------------- .nv.info.default_function_kernel_1 --------------------------
	.section	.nv.info.default_function_kernel_1,"",@"SHT_CUDA_INFO"
	.sectionflags	@""
	.align	4


	//----- nvinfo : EIATTR_CUDA_API_VERSION
	.align		4
        /*0000*/ 	.byte	0x04, 0x37
        /*0002*/ 	.short	(.L_27 - .L_26)
.L_26:
        /*0004*/ 	.word	0x00000082


	//----- nvinfo : EIATTR_KPARAM_INFO
	.align		4
.L_27:
        /*0008*/ 	.byte	0x04, 0x17
        /*000a*/ 	.short	(.L_29 - .L_28)
.L_28:
        /*000c*/ 	.word	0x00000000
        /*0010*/ 	.short	0x0001
        /*0012*/ 	.short	0x0008
        /*0014*/ 	.byte	0x00, 0xf5, 0x21, 0x00


	//----- nvinfo : EIATTR_KPARAM_INFO
	.align		4
.L_29:
        /*0018*/ 	.byte	0x04, 0x17
        /*001a*/ 	.short	(.L_31 - .L_30)
.L_30:
        /*001c*/ 	.word	0x00000000
        /*0020*/ 	.short	0x0000
        /*0022*/ 	.short	0x0000
        /*0024*/ 	.byte	0x00, 0xf5, 0x21, 0x00


	//----- nvinfo : EIATTR_SPARSE_MMA_MASK
	.align		4
.L_31:
        /*0028*/ 	.byte	0x03, 0x50
        /*002a*/ 	.short	0x0000


	//----- nvinfo : EIATTR_MAXREG_COUNT
	.align		4
        /*002c*/ 	.byte	0x03, 0x1b
        /*002e*/ 	.short	0x00ff


	//----- nvinfo : EIATTR_MERCURY_ISA_VERSION
	.align		4
        /*0030*/ 	.byte	0x03, 0x5f
        /*0032*/ 	.short	0x0101


	//----- nvinfo : EIATTR_VRC_CTA_INIT_COUNT
	.align		4
        /*0034*/ 	.byte	0x02, 0x4a
	.zero		1
	.zero		1


	//----- nvinfo : EIATTR_EXIT_INSTR_OFFSETS
	.align		4
        /*0038*/ 	.byte	0x04, 0x1c
        /*003a*/ 	.short	(.L_33 - .L_32)


	//   ....[0]....
.L_32:
        /*003c*/ 	.word	0x000000a0


	//----- nvinfo : EIATTR_MAX_THREADS
	.align		4
.L_33:
        /*0040*/ 	.byte	0x04, 0x05
        /*0042*/ 	.short	(.L_35 - .L_34)
.L_34:
        /*0044*/ 	.word	0x00000018
        /*0048*/ 	.word	0x00000001
        /*004c*/ 	.word	0x00000001


	//----- nvinfo : EIATTR_CBANK_PARAM_SIZE
	.align		4
.L_35:
        /*0050*/ 	.byte	0x03, 0x19
        /*0052*/ 	.short	0x0010


	//----- nvinfo : EIATTR_PARAM_CBANK
	.align		4
        /*0054*/ 	.byte	0x04, 0x0a
        /*0056*/ 	.short	(.L_37 - .L_36)
	.align		4
.L_36:
        /*0058*/ 	.word	index@(.nv.constant0.default_function_kernel_1)
        /*005c*/ 	.short	0x0380
        /*005e*/ 	.short	0x0010


	//----- nvinfo : EIATTR_SW_WAR
	.align		4
.L_37:
        /*0060*/ 	.byte	0x04, 0x36
        /*0062*/ 	.short	(.L_39 - .L_38)
.L_38:
        /*0064*/ 	.word	0x00000008
.L_39:


//--------------------- .nv.callgraph             --------------------------
	.section	.nv.callgraph,"",@"SHT_CUDA_CALLGRAPH"
	.align	4
	.sectionentsize	8
	.align		4
        /*0000*/ 	.word	0x00000000
	.align		4
        /*0004*/ 	.word	0xffffffff
	.align		4
        /*0008*/ 	.word	0x00000000
	.align		4
        /*000c*/ 	.word	0xfffffffe
	.align		4
        /*0010*/ 	.word	0x00000000
	.align		4
        /*0014*/ 	.word	0xfffffffd
	.align		4
        /*0018*/ 	.word	0x00000000
	.align		4
        /*001c*/ 	.word	0xfffffffc


//--------------------- .text.default_function_kernel --------------------------
	.section	.text.default_function_kernel,"ax",@progbits
	.align	128
        .global         default_function_kernel
        .type           default_function_kernel,@function
        .size           default_function_kernel,(.L_x_2 - default_function_kernel)
        .other          default_function_kernel,@"STO_CUDA_ENTRY STV_DEFAULT"
default_function_kernel:
.text.default_function_kernel:
[----:B------:R-:W-:Y:S01]  /*0000*/  LDC R1, c[0x0][0x37c] ;  /* 0x0000df00ff017b82 */ /* 0x000fe20000000800 */
[----:B------:R-:W0:Y:S07]  /*0010*/  S2R R5, SR_TID.X ;  /* 0x0000000000057919 */ /* 0x000e2e0000002100 */
[----:B------:R-:W0:Y:S01]  /*0020*/  LDC.64 R2, c[0x0][0x388] ;  /* 0x0000e200ff027b82 */ /* 0x000e220000000a00 */
[----:B------:R-:W1:Y:S01]  /*0030*/  LDCU.64 UR4, c[0x0][0x358] ;  /* 0x00006b00ff0477ac */ /* 0x000e620008000a00 */
[----:B0-----:R-:W-:-:S05]  /*0040*/  IMAD.WIDE.U32 R2, R5, 0x190, R2 ;  /* 0x0000019005027825 */ /* 0x001fca00078e0002 */
[----:B-1----:R-:W2:Y:S04]  /*0050*/  LDG.E.CONSTANT R40, desc[UR4][R2.64] ;  /* 0x0000000402287981 */ /* 0x002ea8000c1e9900 */
[----:B------:R-:W3:Y:S04]  /*0060*/  LDG.E.CONSTANT R41, desc[UR4][R2.64+0x4] ;  /* 0x0000040402297981 */ /* 0x000ee8000c1e9900 */
[----:B------:R-:W4:Y:S04]  /*0070*/  LDG.E.CONSTANT R57, desc[UR4][R2.64+0x8] ;  /* 0x0000080402397981 */ /* 0x000f28000c1e9900 */
[----:B------:R-:W5:Y:S04]  /*0080*/  LDG.E.CONSTANT R59, desc[UR4][R2.64+0xc] ;  /* 0x00000c04023b7981 */ /* 0x000f68000c1e9900 */
        /* <DEDUP_REMOVED lines=50> */
[----:B------:R-:W5:Y:S01]  /*03b0*/  LDG.E.CONSTANT R58, desc[UR4][R2.64+0x180] ;  /* 0x00018004023a7981 */ /* 0x000f62000c1e9900 */
[----:B--2---:R-:W-:-:S04]  /*03c0*/  FADD R40, RZ, R40 ;  /* 0x00000028ff287221 */ /* 0x004fc80000000000 */
[----:B---3--:R-:W-:Y:S02]  /*03d0*/  FADD R40, R40, R41 ;  /* 0x0000002928287221 */ /* 0x008fe40000000000 */
[----:B------:R-:W2:Y:S02]  /*03e0*/  LDG.E.CONSTANT R41, desc[UR4][R2.64+0xd8] ;  /* 0x0000d80402297981 */ /* 0x000ea4000c1e9900 */
[----:B----4-:R-:W-:-:S04]  /*03f0*/  FADD R40, R40, R57 ;  /* 0x0000003928287221 */ /* 0x010fc80000000000 */
[----:B-----5:R-:W-:Y:S02]  /*0400*/  FADD R56, R40, R59 ;  /* 0x0000003b28387221 */ /* 0x020fe40000000000 */
[----:B------:R-:W3:Y:S02]  /*0410*/  LDG.E.CONSTANT R40, desc[UR4][R2.64+0xdc] ;  /* 0x0000dc0402287981 */ /* 0x000ee4000c1e9900 */
[----:B------:R-:W-:Y:S02]  /*0420*/  FADD R57, R56, R39 ;  /* 0x0000002738397221 */ /* 0x000fe40000000000 */
[----:B------:R-:W4:Y:S02]  /*0430*/  LDG.E.CONSTANT R39, desc[UR4][R2.64+0xe0] ;  /* 0x0000e00402277981 */ /* 0x000f24000c1e9900 */
[----:B------:R-:W-:Y:S02]  /*0440*/  FADD R56, R57, R38 ;  /* 0x0000002639387221 */ /* 0x000fe40000000000 */
[----:B------:R-:W5:Y:S02]  /*0450*/  LDG.E.CONSTANT R38, desc[UR4][R2.64+0xe4] ;  /* 0x0000e40402267981 */ /* 0x000f64000c1e9900 */
[----:B------:R-:W-:-:S02]  /*0460*/  FADD R57, R56, R37 ;  /* 0x0000002538397221 */ /* 0x000fc40000000000 */
[----:B------:R-:W5:Y:S02]  /*0470*/  LDG.E.CONSTANT R37, desc[UR4][R2.64+0xe8] ;  /* 0x0000e80402257981 */ /* 0x000f64000c1e9900 */
[----:B------:R-:W-:Y:S02]  /*0480*/  FADD R56, R57, R36 ;  /* 0x0000002439387221 */ /* 0x000fe40000000000 */
[----:B------:R-:W5:Y:S02]  /*0490*/  LDG.E.CONSTANT R36, desc[UR4][R2.64+0xec] ;  /* 0x0000ec0402247981 */ /* 0x000f64000c1e9900 */
        /* <DEDUP_REMOVED lines=73> */
[----:B------:R-:W5:Y:S04]  /*0930*/  LDG.E.CONSTANT R57, desc[UR4][R2.64+0x184] ;  /* 0x0001840402397981 */ /* 0x000f68000c1e9900 */
[----:B------:R-:W5:Y:S04]  /*0940*/  LDG.E.CONSTANT R56, desc[UR4][R2.64+0x188] ;  /* 0x0001880402387981 */ /* 0x000f68000c1e9900 */
[----:B------:R0:W5:Y:S01]  /*0950*/  LDG.E.CONSTANT R8, desc[UR4][R2.64+0x18c] ;  /* 0x00018c0402087981 */ /* 0x000162000c1e9900 */
[----:B------:R-:W-:-:S04]  /*0960*/  FADD R0, R59, R0 ;  /* 0x000000003b007221 */ /* 0x000fc80000000000 */
[----:B------:R-:W-:-:S04]  /*0970*/  FADD R7, R0, R7 ;  /* 0x0000000700077221 */ /* 0x000fc80000000000 */
[----:B------:R-:W-:Y:S01]  /*0980*/  FADD R6, R7, R6 ;  /* 0x0000000607067221 */ /* 0x000fe20000000000 */
[----:B0-----:R-:W0:Y:S03]  /*0990*/  LDC.64 R2, c[0x0][0x380] ;  /* 0x0000e000ff027b82 */ /* 0x001e260000000a00 */
[----:B------:R-:W-:-:S04]  /*09a0*/  FADD R47, R6, R47 ;  /* 0x0000002f062f7221 */ /* 0x000fc80000000000 */
[----:B------:R-:W-:-:S04]  /*09b0*/  FADD R46, R47, R46 ;  /* 0x0000002e2f2e7221 */ /* 0x000fc80000000000 */
[----:B------:R-:W-:-:S04]  /*09c0*/  FADD R45, R46, R45 ;  /* 0x0000002d2e2d7221 */ /* 0x000fc80000000000 */
[----:B------:R-:W-:-:S04]  /*09d0*/  FADD R44, R45, R44 ;  /* 0x0000002c2d2c7221 */ /* 0x000fc80000000000 */
[----:B------:R-:W-:-:S04]  /*09e0*/  FADD R43, R44, R43 ;  /* 0x0000002b2c2b7221 */ /* 0x000fc80000000000 */
[----:B------:R-:W-:-:S04]  /*09f0*/  FADD R42, R43, R42 ;  /* 0x0000002a2b2a7221 */ /* 0x000fc80000000000 */
[----:B--2---:R-:W-:-:S04]  /*0a00*/  FADD R41, R42, R41 ;  /* 0x000000292a297221 */ /* 0x004fc80000000000 */
[----:B---3--:R-:W-:-:S04]  /*0a10*/  FADD R40, R41, R40 ;  /* 0x0000002829287221 */ /* 0x008fc80000000000 */
[----:B----4-:R-:W-:-:S04]  /*0a20*/  FADD R39, R40, R39 ;  /* 0x0000002728277221 */ /* 0x010fc80000000000 */
[----:B-----5:R-:W-:-:S04]  /*0a30*/  FADD R38, R39, R38 ;  /* 0x0000002627267221 */ /* 0x020fc80000000000 */
[----:B------:R-:W-:-:S04]  /*0a40*/  FADD R37, R38, R37 ;  /* 0x0000002526257221 */ /* 0x000fc80000000000 */
        /* <DEDUP_REMOVED lines=39> */
[----:B------:R-:W-:Y:S01]  /*0cc0*/  FADD R57, R57, R56 ;  /* 0x0000003839397221 */ /* 0x000fe20000000000 */
[----:B0-----:R-:W-:-:S04]  /*0cd0*/  IMAD.WIDE.U32 R2, R5, 0x4, R2 ;  /* 0x0000000405027825 */ /* 0x001fc800078e0002 */
[----:B------:R-:W-:-:S05]  /*0ce0*/  FADD R57, R57, R8 ;  /* 0x0000000839397221 */ /* 0x000fca0000000000 */
[----:B------:R-:W-:Y:S01]  /*0cf0*/  STG.E desc[UR4][R2.64], R57 ;  /* 0x0000003902007986 */ /* 0x000fe2000c101904 */
[----:B------:R-:W-:Y:S05]  /*0d00*/  EXIT ;  /* 0x000000000000794d */ /* 0x000fea0003800000 */
.L_x_0:
[----:B------:R-:W-:-:S00]  /*0d10*/  BRA `(.L_x_0) ;  /* 0xfffffffc00fc7947 */ /* 0x000fc0000383ffff */
[----:B------:R-:W-:-:S00]  /*0d20*/  NOP ;  /* 0x0000000000007918 */ /* 0x000fc00000000000 */
        /* <DEDUP_REMOVED lines=13> */
.L_x_2:


//--------------------- .text.default_function_kernel_1 --------------------------
	.section	.text.default_function_kernel_1,"ax",@progbits
	.align	128
        .global         default_function_kernel_1
        .type           default_function_kernel_1,@function
        .size           default_function_kernel_1,(.L_x_3 - default_function_kernel_1)
        .other          default_function_kernel_1,@"STO_CUDA_ENTRY STV_DEFAULT"
default_function_kernel_1:
.text.default_function_kernel_1:
[----:B------:R-:W-:Y:S01]  /*0000*/  LDC R1, c[0x0][0x37c] ;  /* 0x0000df00ff017b82 */ /* 0x000fe20000000800 */
[----:B------:R-:W0:Y:S07]  /*0010*/  S2R R7, SR_TID.X ;  /* 0x0000000000077919 */ /* 0x000e2e0000002100 */
[----:B------:R-:W0:Y:S01]  /*0020*/  LDC.64 R2, c[0x0][0x388] ;  /* 0x0000e200ff027b82 */ /* 0x000e220000000a00 */
[----:B------:R-:W1:Y:S07]  /*0030*/  LDCU.64 UR4, c[0x0][0x358] ;  /* 0x00006b00ff0477ac */ /* 0x000e6e0008000a00 */
[----:B------:R-:W2:Y:S01]  /*0040*/  LDC.64 R4, c[0x0][0x380] ;  /* 0x0000e000ff047b82 */ /* 0x000ea20000000a00 */
[----:B0-----:R-:W-:-:S06]  /*0050*/  IMAD.WIDE.U32 R2, R7, 0x4, R2 ;  /* 0x0000000407027825 */ /* 0x001fcc00078e0002 */
[----:B-1----:R-:W3:Y:S01]  /*0060*/  LDG.E.CONSTANT R2, desc[UR4][R2.64] ;  /* 0x0000000402027981 */ /* 0x002ee2000c1e9900 */
[----:B--2---:R-:W-:-:S04]  /*0070*/  IMAD.WIDE.U32 R4, R7, 0x4, R4 ;  /* 0x0000000407047825 */ /* 0x004fc800078e0004 */
[----:B---3--:R-:W-:-:S05]  /*0080*/  FMUL R7, R2, 0.0099999997764825820923 ;  /* 0x3c23d70a02077820 */ /* 0x008fca0000400000 */
[----:B------:R-:W-:Y:S01]  /*0090*/  STG.E desc[UR4][R4.64], R7 ;  /* 0x0000000704007986 */ /* 0x000fe2000c101904 */
[----:B------:R-:W-:Y:S05]  /*00a0*/  EXIT ;  /* 0x000000000000794d */ /* 0x000fea0003800000 */
.L_x_1:
        /* <DEDUP_REMOVED lines=13> */
.L_x_3:


//--------------------- .nv.shared.reserved.0     --------------------------
	.section	.nv.shared.reserved.0,"aw",@nobits
	.weak		__nv_reservedSMEM_offset_0_alias
	.size		__nv_reservedSMEM_offset_0_alias, 0, 64
	.other		__nv_reservedSMEM_offset_0_alias,@"STO_CUDA_RESERVED_SHARED STV_DEFAULT"
__nv_reservedSMEM_offset_0_alias:
	.zero		0
	.zero		64


//--------------------- .nv.constant0.default_function_kernel --------------------------
	.section	.nv.constant0.default_function_kernel,"a",@progbits
	.sectionflags	@""
	.align	4
.nv.constant0.default_function_kernel:
	.zero		912


//--------------------- .nv.constant0.default_function_kernel_1 --------------------------
	.section	.nv.constant0.default_function_kernel_1,"a",@progbits
	.sectionflags	@""
	.align	4
.nv.constant0.default_function_kernel_1:
	.zero		912


//--------------------- SYMBOLS --------------------------

	.type		.nv.reservedSmem.offset0,@object
	.size		.nv.reservedSmem.offset0,0x4
